//
// Generated by NVIDIA NVVM Compiler
//
// Compiler Build ID: CL-36424714
// Cuda compilation tools, release 13.0, V13.0.88
// Based on NVVM 20.0.0
//

.version 9.0
.target sm_100
.address_size 64

	// .globl	_Z17vector_add_kernelPfS_S_i

.visible .entry _Z17vector_add_kernelPfS_S_i(
	.param .u64 .ptr .align 1 _Z17vector_add_kernelPfS_S_i_param_0,
	.param .u64 .ptr .align 1 _Z17vector_add_kernelPfS_S_i_param_1,
	.param .u64 .ptr .align 1 _Z17vector_add_kernelPfS_S_i_param_2,
	.param .u32 _Z17vector_add_kernelPfS_S_i_param_3
)
{
	.reg .pred 	%p<2>;
	.reg .b32 	%r<6>;
	.reg .b32 	%f<5>;
	.reg .b64 	%rd<11>;

	ld.param.u64 	%rd1, [_Z17vector_add_kernelPfS_S_i_param_0];
	ld.param.u64 	%rd2, [_Z17vector_add_kernelPfS_S_i_param_1];
	ld.param.u64 	%rd3, [_Z17vector_add_kernelPfS_S_i_param_2];
	ld.param.u32 	%r2, [_Z17vector_add_kernelPfS_S_i_param_3];
	mov.u32 	%r3, %ntid.x;
	mov.u32 	%r4, %ctaid.x;
	mov.u32 	%r5, %tid.x;
	mad.lo.s32 	%r1, %r3, %r4, %r5;
	setp.ge.s32 	%p1, %r1, %r2;
	@%p1 bra 	$L__BB0_2;
	cvta.to.global.u64 	%rd4, %rd1;
	cvta.to.global.u64 	%rd5, %rd2;
	cvta.to.global.u64 	%rd6, %rd3;
	mul.wide.s32 	%rd7, %r1, 4;
	add.s64 	%rd8, %rd4, %rd7;
	ld.global.f32 	%f1, [%rd8];
	add.s64 	%rd9, %rd5, %rd7;
	ld.global.f32 	%f2, [%rd9];
	add.f32 	%f3, %f1, %f2;
	add.f32 	%f4, %f3, 0f00000000;
	add.s64 	%rd10, %rd6, %rd7;
	st.global.f32 	[%rd10], %f4;
$L__BB0_2:
	ret;

}


// ===== COMPILED SASS (sm_100) =====

	.target	sm_100

	.elftype	@"ET_EXEC"


//--------------------- .note.nv.tkinfo           --------------------------
	.section	.note.nv.tkinfo,"",@"SHT_NOTE"
	.sectionflags	@"SHF_NOTE_NV_TKINFO"
	.tkinfo
        /*0018*/ 	.word	0x00000002
        /*0030*/ 	.string	""
        /*0030*/ 	.string	"ptxas"
        /*0030*/ 	.string	"Cuda compilation tools, release 13.0, V13.0.88"
        /*0030*/ 	.string	"Build cuda_13.0.r13.0/compiler.36424714_0"
        /*0030*/ 	.string	"-arch sm_100 -m 64 "



//--------------------- .note.nv.cuinfo           --------------------------
	.section	.note.nv.cuinfo,"",@"SHT_NOTE"
	.sectionflags	@"SHF_NOTE_NV_CUINFO"
        /*0018*/ 	.short	0x0002
        /*001a*/ 	.short	0x0064
        /*001c*/ 	.short	0x0082
	.zero		2


//--------------------- .nv.info                  --------------------------
	.section	.nv.info,"",@"SHT_CUDA_INFO"
	.align	4


	//----- nvinfo : EIATTR_REGCOUNT
	.align		4
        /*0000*/ 	.byte	0x04, 0x2f
        /*0002*/ 	.short	(.L_1 - .L_0)
	.align		4
.L_0:
        /*0004*/ 	.word	index@(_Z17vector_add_kernelPfS_S_i)
        /*0008*/ 	.word	0x0000000c


	//----- nvinfo : EIATTR_FRAME_SIZE
	.align		4
.L_1:
        /*000c*/ 	.byte	0x04, 0x11
        /*000e*/ 	.short	(.L_3 - .L_2)
	.align		4
.L_2:
        /*0010*/ 	.word	index@(_Z17vector_add_kernelPfS_S_i)
        /*0014*/ 	.word	0x00000000


	//----- nvinfo : EIATTR_MIN_STACK_SIZE
	.align		4
.L_3:
        /*0018*/ 	.byte	0x04, 0x12
        /*001a*/ 	.short	(.L_5 - .L_4)
	.align		4
.L_4:
        /*001c*/ 	.word	index@(_Z17vector_add_kernelPfS_S_i)
        /*0020*/ 	.word	0x00000000
.L_5:


//--------------------- .nv.compat                --------------------------
	.section	.nv.compat,"",@"SHT_CUDA_COMPAT_INFO"
	.align	4
        /*0000*/ 	.byte	0x02, 0x09, 0x00, 0x00, 0x02, 0x02, 0x01, 0x00, 0x02, 0x05, 0x05, 0x00, 0x03, 0x07, 0x01, 0x01
        /*0010*/ 	.byte	0x02, 0x03, 0x00, 0x00, 0x02, 0x06, 0x01, 0x00, 0x04, 0x0b, 0x08, 0x00, 0x09, 0x00, 0x00, 0x00
        /*0020*/ 	.byte	0x00, 0x00, 0x00, 0x00


//--------------------- .nv.info._Z17vector_add_kernelPfS_S_i --------------------------
	.section	.nv.info._Z17vector_add_kernelPfS_S_i,"",@"SHT_CUDA_INFO"
	.sectionflags	@""
	.align	4


	//----- nvinfo : EIATTR_CUDA_API_VERSION
	.align		4
        /*0000*/ 	.byte	0x04, 0x37
        /*0002*/ 	.short	(.L_7 - .L_6)
.L_6:
        /*0004*/ 	.word	0x00000082


	//----- nvinfo : EIATTR_KPARAM_INFO
	.align		4
.L_7:
        /*0008*/ 	.byte	0x04, 0x17
        /*000a*/ 	.short	(.L_9 - .L_8)
.L_8:
        /*000c*/ 	.word	0x00000000
        /*0010*/ 	.short	0x0003
        /*0012*/ 	.short	0x0018
        /*0014*/ 	.byte	0x00, 0xf0, 0x11, 0x00


	//----- nvinfo : EIATTR_KPARAM_INFO
	.align		4
.L_9:
        /*0018*/ 	.byte	0x04, 0x17
        /*001a*/ 	.short	(.L_11 - .L_10)
.L_10:
        /*001c*/ 	.word	0x00000000
        /*0020*/ 	.short	0x0002
        /*0022*/ 	.short	0x0010
        /*0024*/ 	.byte	0x00, 0xf5, 0x21, 0x00


	//----- nvinfo : EIATTR_KPARAM_INFO
	.align		4
.L_11:
        /*0028*/ 	.byte	0x04, 0x17
        /*002a*/ 	.short	(.L_13 - .L_12)
.L_12:
        /*002c*/ 	.word	0x00000000
        /*0030*/ 	.short	0x0001
        /*0032*/ 	.short	0x0008
        /*0034*/ 	.byte	0x00, 0xf5, 0x21, 0x00


	//----- nvinfo : EIATTR_KPARAM_INFO
	.align		4
.L_13:
        /*0038*/ 	.byte	0x04, 0x17
        /*003a*/ 	.short	(.L_15 - .L_14)
.L_14:
        /*003c*/ 	.word	0x00000000
        /*0040*/ 	.short	0x0000
        /*0042*/ 	.short	0x0000
        /*0044*/ 	.byte	0x00, 0xf5, 0x21, 0x00


	//----- nvinfo : EIATTR_SPARSE_MMA_MASK
	.align		4
.L_15:
        /*0048*/ 	.byte	0x03, 0x50
        /*004a*/ 	.short	0x0000


	//----- nvinfo : EIATTR_MAXREG_COUNT
	.align		4
        /*004c*/ 	.byte	0x03, 0x1b
        /*004e*/ 	.short	0x00ff


	//----- nvinfo : EIATTR_MERCURY_ISA_VERSION
	.align		4
        /*0050*/ 	.byte	0x03, 0x5f
        /*0052*/ 	.short	0x0101


	//----- nvinfo : EIATTR_VRC_CTA_INIT_COUNT
	.align		4
        /*0054*/ 	.byte	0x02, 0x4a
	.zero		1
	.zero		1


	//----- nvinfo : EIATTR_EXIT_INSTR_OFFSETS
	.align		4
        /*0058*/ 	.byte	0x04, 0x1c
        /*005a*/ 	.short	(.L_17 - .L_16)


	//   ....[0]....
.L_16:
        /*005c*/ 	.word	0x00000070


	//   ....[1]....
        /*0060*/ 	.word	0x00000140


	//----- nvinfo : EIATTR_CBANK_PARAM_SIZE
	.align		4
.L_17:
        /*0064*/ 	.byte	0x03, 0x19
        /*0066*/ 	.short	0x001c


	//----- nvinfo : EIATTR_PARAM_CBANK
	.align		4
        /*0068*/ 	.byte	0x04, 0x0a
        /*006a*/ 	.short	(.L_19 - .L_18)
	.align		4
.L_18:
        /*006c*/ 	.word	index@(.nv.constant0._Z17vector_add_kernelPfS_S_i)
        /*0070*/ 	.short	0x0380
        /*0072*/ 	.short	0x001c


	//----- nvinfo : EIATTR_SW_WAR
	.align		4
.L_19:
        /*0074*/ 	.byte	0x04, 0x36
        /*0076*/ 	.short	(.L_21 - .L_20)
.L_20:
        /*0078*/ 	.word	0x00000008
.L_21:


//--------------------- .nv.callgraph             --------------------------
	.section	.nv.callgraph,"",@"SHT_CUDA_CALLGRAPH"
	.align	4
	.sectionentsize	8
	.align		4
        /*0000*/ 	.word	0x00000000
	.align		4
        /*0004*/ 	.word	0xffffffff
	.align		4
        /*0008*/ 	.word	0x00000000
	.align		4
        /*000c*/ 	.word	0xfffffffe
	.align		4
        /*0010*/ 	.word	0x00000000
	.align		4
        /*0014*/ 	.word	0xfffffffd
	.align		4
        /*0018*/ 	.word	0x00000000
	.align		4
        /*001c*/ 	.word	0xfffffffc


//--------------------- .text._Z17vector_add_kernelPfS_S_i --------------------------
	.section	.text._Z17vector_add_kernelPfS_S_i,"ax",@progbits
	.align	128
        .global         _Z17vector_add_kernelPfS_S_i
        .type           _Z17vector_add_kernelPfS_S_i,@function
        .size           _Z17vector_add_kernelPfS_S_i,(.L_x_1 - _Z17vector_add_kernelPfS_S_i)
        .other          _Z17vector_add_kernelPfS_S_i,@"STO_CUDA_ENTRY STV_DEFAULT"
_Z17vector_add_kernelPfS_S_i:
.text._Z17vector_add_kernelPfS_S_i:
[----:B------:R-:W-:Y:S01]  /*0000*/  LDC R1, c[0x0][0x37c] ;  /* 0x0000df00ff017b82 */ /* 0x000fe20000000800 */
[----:B------:R-:W0:Y:S01]  /*0010*/  S2R R9, SR_CTAID.X ;  /* 0x0000000000097919 */ /* 0x000e220000002500 */
[----:B------:R-:W0:Y:S01]  /*0020*/  LDCU UR4, c[0x0][0x360] ;  /* 0x00006c00ff0477ac */ /* 0x000e220008000800 */
[----:B------:R-:W0:Y:S01]  /*0030*/  S2R R0, SR_TID.X ;  /* 0x0000000000007919 */ /* 0x000e220000002100 */
[----:B------:R-:W1:Y:S01]  /*0040*/  LDCU UR5, c[0x0][0x398] ;  /* 0x00007300ff0577ac */ /* 0x000e620008000800 */
[----:B0-----:R-:W-:-:S05]  /*0050*/  IMAD R9, R9, UR4, R0 ;  /* 0x0000000409097c24 */ /* 0x001fca000f8e0200 */
[----:B-1----:R-:W-:-:S13]  /*0060*/  ISETP.GE.AND P0, PT, R9, UR5, PT ;  /* 0x0000000509007c0c */ /* 0x002fda000bf06270 */
[----:B------:R-:W-:Y:S05]  /*0070*/  @P0 EXIT ;  /* 0x000000000000094d */ /* 0x000fea0003800000 */
[----:B------:R-:W0:Y:S01]  /*0080*/  LDC.64 R2, c[0x0][0x380] ;  /* 0x0000e000ff027b82 */ /* 0x000e220000000a00 */
[----:B------:R-:W1:Y:S07]  /*0090*/  LDCU.64 UR4, c[0x0][0x358] ;  /* 0x00006b00ff0477ac */ /* 0x000e6e0008000a00 */
[----:B------:R-:W2:Y:S08]  /*00a0*/  LDC.64 R4, c[0x0][0x388] ;  /* 0x0000e200ff047b82 */ /* 0x000eb00000000a00 */
[----:B------:R-:W3:Y:S01]  /*00b0*/  LDC.64 R6, c[0x0][0x390] ;  /* 0x0000e400ff067b82 */ /* 0x000ee20000000a00 */
[----:B0-----:R-:W-:-:S06]  /*00c0*/  IMAD.WIDE R2, R9, 0x4, R2 ;  /* 0x0000000409027825 */ /* 0x001fcc00078e0202 */
[----:B-1----:R-:W4:Y:S01]  /*00d0*/  LDG.E R2, desc[UR4][R2.64] ;  /* 0x0000000402027981 */ /* 0x002f22000c1e1900 */
[----:B--2---:R-:W-:-:S06]  /*00e0*/  IMAD.WIDE R4, R9, 0x4, R4 ;  /* 0x0000000409047825 */ /* 0x004fcc00078e0204 */
[----:B------:R-:W4:Y:S01]  /*00f0*/  LDG.E R5, desc[UR4][R4.64] ;  /* 0x0000000404057981 */ /* 0x000f22000c1e1900 */
[----:B---3--:R-:W-:-:S04]  /*0100*/  IMAD.WIDE R6, R9, 0x4, R6 ;  /* 0x0000000409067825 */ /* 0x008fc800078e0206 */
[----:B----4-:R-:W-:-:S04]  /*0110*/  FADD R0, R2, R5 ;  /* 0x0000000502007221 */ /* 0x010fc80000000000 */
[----:B------:R-:W-:-:S05]  /*0120*/  FADD R9, RZ, R0 ;  /* 0x00000000ff097221 */ /* 0x000fca0000000000 */
[----:B------:R-:W-:Y:S01]  /*0130*/  STG.E desc[UR4][R6.64], R9 ;  /* 0x0000000906007986 */ /* 0x000fe2000c101904 */
[----:B------:R-:W-:Y:S05]  /*0140*/  EXIT ;  /* 0x000000000000794d */ /* 0x000fea0003800000 */
.L_x_0:
[----:B------:R-:W-:-:S00]  /*0150*/  BRA `(.L_x_0) ;  /* 0xfffffffc00fc7947 */ /* 0x000fc0000383ffff */
[----:B------:R-:W-:-:S00]  /*0160*/  NOP ;  /* 0x0000000000007918 */ /* 0x000fc00000000000 */
        /* <DEDUP_REMOVED lines=9> */
.L_x_1:


//--------------------- .nv.shared.reserved.0     --------------------------
	.section	.nv.shared.reserved.0,"aw",@nobits
	.weak		__nv_reservedSMEM_offset_0_alias
	.size		__nv_reservedSMEM_offset_0_alias, 0, 64
	.other		__nv_reservedSMEM_offset_0_alias,@"STO_CUDA_RESERVED_SHARED STV_DEFAULT"
__nv_reservedSMEM_offset_0_alias:
	.zero		0
	.zero		64


//--------------------- .nv.constant0._Z17vector_add_kernelPfS_S_i --------------------------
	.section	.nv.constant0._Z17vector_add_kernelPfS_S_i,"a",@progbits
	.sectionflags	@""
	.align	4
.nv.constant0._Z17vector_add_kernelPfS_S_i:
	.zero		924


//--------------------- SYMBOLS --------------------------

	.type		.nv.reservedSmem.offset0,@object
	.size		.nv.reservedSmem.offset0,0x4
